//
// Generated by NVIDIA NVVM Compiler
//
// Compiler Build ID: CL-36424714
// Cuda compilation tools, release 13.0, V13.0.88
// Based on NVVM 20.0.0
//

.version 9.0
.target sm_100
.address_size 64

	// .globl	kernel

.visible .entry kernel(
	.param .u64 .ptr .align 1 kernel_param_0,
	.param .u64 .ptr .align 1 kernel_param_1
)
{
	.reg .b32 	%r<7>;
	.reg .b64 	%rd<8>;

	ld.param.u64 	%rd1, [kernel_param_0];
	ld.param.u64 	%rd2, [kernel_param_1];
	cvta.to.global.u64 	%rd3, %rd2;
	cvta.to.global.u64 	%rd4, %rd1;
	mov.u32 	%r1, %tid.x;
	mov.u32 	%r2, %tid.y;
	mov.u32 	%r3, %ntid.x;
	mad.lo.s32 	%r4, %r2, %r3, %r1;
	mul.wide.u32 	%rd5, %r4, 4;
	add.s64 	%rd6, %rd4, %rd5;
	ld.global.u32 	%r5, [%rd6];
	mul.lo.s32 	%r6, %r5, 10;
	add.s64 	%rd7, %rd3, %rd5;
	st.global.u32 	[%rd7], %r6;
	ret;

}


// ===== COMPILED SASS (sm_100) =====

	.target	sm_100

	.elftype	@"ET_EXEC"


//--------------------- .note.nv.tkinfo           --------------------------
	.section	.note.nv.tkinfo,"",@"SHT_NOTE"
	.sectionflags	@"SHF_NOTE_NV_TKINFO"
	.tkinfo
        /*0018*/ 	.word	0x00000002
        /*0030*/ 	.string	""
        /*0030*/ 	.string	"ptxas"
        /*0030*/ 	.string	"Cuda compilation tools, release 13.0, V13.0.88"
        /*0030*/ 	.string	"Build cuda_13.0.r13.0/compiler.36424714_0"
        /*0030*/ 	.string	"-arch sm_100 -m 64 "



//--------------------- .note.nv.cuinfo           --------------------------
	.section	.note.nv.cuinfo,"",@"SHT_NOTE"
	.sectionflags	@"SHF_NOTE_NV_CUINFO"
        /*0018*/ 	.short	0x0002
        /*001a*/ 	.short	0x0064
        /*001c*/ 	.short	0x0082
	.zero		2


//--------------------- .nv.info                  --------------------------
	.section	.nv.info,"",@"SHT_CUDA_INFO"
	.align	4


	//----- nvinfo : EIATTR_REGCOUNT
	.align		4
        /*0000*/ 	.byte	0x04, 0x2f
        /*0002*/ 	.short	(.L_1 - .L_0)
	.align		4
.L_0:
        /*0004*/ 	.word	index@(kernel)
        /*0008*/ 	.word	0x0000000a


	//----- nvinfo : EIATTR_FRAME_SIZE
	.align		4
.L_1:
        /*000c*/ 	.byte	0x04, 0x11
        /*000e*/ 	.short	(.L_3 - .L_2)
	.align		4
.L_2:
        /*0010*/ 	.word	index@(kernel)
        /*0014*/ 	.word	0x00000000


	//----- nvinfo : EIATTR_MIN_STACK_SIZE
	.align		4
.L_3:
        /*0018*/ 	.byte	0x04, 0x12
        /*001a*/ 	.short	(.L_5 - .L_4)
	.align		4
.L_4:
        /*001c*/ 	.word	index@(kernel)
        /*0020*/ 	.word	0x00000000
.L_5:


//--------------------- .nv.compat                --------------------------
	.section	.nv.compat,"",@"SHT_CUDA_COMPAT_INFO"
	.align	4
        /*0000*/ 	.byte	0x02, 0x09, 0x00, 0x00, 0x02, 0x02, 0x01, 0x00, 0x02, 0x05, 0x05, 0x00, 0x03, 0x07, 0x01, 0x01
        /*0010*/ 	.byte	0x02, 0x03, 0x00, 0x00, 0x02, 0x06, 0x01, 0x00, 0x04, 0x0b, 0x08, 0x00, 0x09, 0x00, 0x00, 0x00
        /*0020*/ 	.byte	0x00, 0x00, 0x00, 0x00


//--------------------- .nv.info.kernel           --------------------------
	.section	.nv.info.kernel,"",@"SHT_CUDA_INFO"
	.sectionflags	@""
	.align	4


	//----- nvinfo : EIATTR_CUDA_API_VERSION
	.align		4
        /*0000*/ 	.byte	0x04, 0x37
        /*0002*/ 	.short	(.L_7 - .L_6)
.L_6:
        /*0004*/ 	.word	0x00000082


	//----- nvinfo : EIATTR_KPARAM_INFO
	.align		4
.L_7:
        /*0008*/ 	.byte	0x04, 0x17
        /*000a*/ 	.short	(.L_9 - .L_8)
.L_8:
        /*000c*/ 	.word	0x00000000
        /*0010*/ 	.short	0x0001
        /*0012*/ 	.short	0x0008
        /*0014*/ 	.byte	0x00, 0xf5, 0x21, 0x00


	//----- nvinfo : EIATTR_KPARAM_INFO
	.align		4
.L_9:
        /*0018*/ 	.byte	0x04, 0x17
        /*001a*/ 	.short	(.L_11 - .L_10)
.L_10:
        /*001c*/ 	.word	0x00000000
        /*0020*/ 	.short	0x0000
        /*0022*/ 	.short	0x0000
        /*0024*/ 	.byte	0x00, 0xf5, 0x21, 0x00


	//----- nvinfo : EIATTR_SPARSE_MMA_MASK
	.align		4
.L_11:
        /*0028*/ 	.byte	0x03, 0x50
        /*002a*/ 	.short	0x0000


	//----- nvinfo : EIATTR_MAXREG_COUNT
	.align		4
        /*002c*/ 	.byte	0x03, 0x1b
        /*002e*/ 	.short	0x00ff


	//----- nvinfo : EIATTR_MERCURY_ISA_VERSION
	.align		4
        /*0030*/ 	.byte	0x03, 0x5f
        /*0032*/ 	.short	0x0101


	//----- nvinfo : EIATTR_VRC_CTA_INIT_COUNT
	.align		4
        /*0034*/ 	.byte	0x02, 0x4a
	.zero		1
	.zero		1


	//----- nvinfo : EIATTR_EXIT_INSTR_OFFSETS
	.align		4
        /*0038*/ 	.byte	0x04, 0x1c
        /*003a*/ 	.short	(.L_13 - .L_12)


	//   ....[0]....
.L_12:
        /*003c*/ 	.word	0x000000d0


	//----- nvinfo : EIATTR_CBANK_PARAM_SIZE
	.align		4
.L_13:
        /*0040*/ 	.byte	0x03, 0x19
        /*0042*/ 	.short	0x0010


	//----- nvinfo : EIATTR_PARAM_CBANK
	.align		4
        /*0044*/ 	.byte	0x04, 0x0a
        /*0046*/ 	.short	(.L_15 - .L_14)
	.align		4
.L_14:
        /*0048*/ 	.word	index@(.nv.constant0.kernel)
        /*004c*/ 	.short	0x0380
        /*004e*/ 	.short	0x0010


	//----- nvinfo : EIATTR_SW_WAR
	.align		4
.L_15:
        /*0050*/ 	.byte	0x04, 0x36
        /*0052*/ 	.short	(.L_17 - .L_16)
.L_16:
        /*0054*/ 	.word	0x00000008
.L_17:


//--------------------- .nv.callgraph             --------------------------
	.section	.nv.callgraph,"",@"SHT_CUDA_CALLGRAPH"
	.align	4
	.sectionentsize	8
	.align		4
        /*0000*/ 	.word	0x00000000
	.align		4
        /*0004*/ 	.word	0xffffffff
	.align		4
        /*0008*/ 	.word	0x00000000
	.align		4
        /*000c*/ 	.word	0xfffffffe
	.align		4
        /*0010*/ 	.word	0x00000000
	.align		4
        /*0014*/ 	.word	0xfffffffd
	.align		4
        /*0018*/ 	.word	0x00000000
	.align		4
        /*001c*/ 	.word	0xfffffffc


//--------------------- .text.kernel              --------------------------
	.section	.text.kernel,"ax",@progbits
	.align	128
        .global         kernel
        .type           kernel,@function
        .size           kernel,(.L_x_1 - kernel)
        .other          kernel,@"STO_CUDA_ENTRY STV_DEFAULT"
kernel:
.text.kernel:
[----:B------:R-:W-:Y:S01]  /*0000*/  LDC R1, c[0x0][0x37c] ;  /* 0x0000df00ff017b82 */ /* 0x000fe20000000800 */
[----:B------:R-:W0:Y:S07]  /*0010*/  S2R R7, SR_TID.X ;  /* 0x0000000000077919 */ /* 0x000e2e0000002100 */
[----:B------:R-:W1:Y:S01]  /*0020*/  LDC.64 R2, c[0x0][0x380] ;  /* 0x0000e000ff027b82 */ /* 0x000e620000000a00 */
[----:B------:R-:W0:Y:S01]  /*0030*/  LDCU UR6, c[0x0][0x360] ;  /* 0x00006c00ff0677ac */ /* 0x000e220008000800 */
[----:B------:R-:W0:Y:S01]  /*0040*/  S2R R0, SR_TID.Y ;  /* 0x0000000000007919 */ /* 0x000e220000002200 */
[----:B------:R-:W2:Y:S05]  /*0050*/  LDCU.64 UR4, c[0x0][0x358] ;  /* 0x00006b00ff0477ac */ /* 0x000eaa0008000a00 */
[----:B------:R-:W3:Y:S01]  /*0060*/  LDC.64 R4, c[0x0][0x388] ;  /* 0x0000e200ff047b82 */ /* 0x000ee20000000a00 */
[----:B0-----:R-:W-:-:S04]  /*0070*/  IMAD R7, R0, UR6, R7 ;  /* 0x0000000600077c24 */ /* 0x001fc8000f8e0207 */
[----:B-1----:R-:W-:-:S06]  /*0080*/  IMAD.WIDE.U32 R2, R7, 0x4, R2 ;  /* 0x0000000407027825 */ /* 0x002fcc00078e0002 */
[----:B--2---:R-:W2:Y:S01]  /*0090*/  LDG.E R2, desc[UR4][R2.64] ;  /* 0x0000000402027981 */ /* 0x004ea2000c1e1900 */
[----:B---3--:R-:W-:-:S04]  /*00a0*/  IMAD.WIDE.U32 R4, R7, 0x4, R4 ;  /* 0x0000000407047825 */ /* 0x008fc800078e0004 */
[----:B--2---:R-:W-:-:S05]  /*00b0*/  IMAD R7, R2, 0xa, RZ ;  /* 0x0000000a02077824 */ /* 0x004fca00078e02ff */
[----:B------:R-:W-:Y:S01]  /*00c0*/  STG.E desc[UR4][R4.64], R7 ;  /* 0x0000000704007986 */ /* 0x000fe2000c101904 */
[----:B------:R-:W-:Y:S05]  /*00d0*/  EXIT ;  /* 0x000000000000794d */ /* 0x000fea0003800000 */
.L_x_0:
[----:B------:R-:W-:-:S00]  /*00e0*/  BRA `(.L_x_0) ;  /* 0xfffffffc00fc7947 */ /* 0x000fc0000383ffff */
[----:B------:R-:W-:-:S00]  /*00f0*/  NOP ;  /* 0x0000000000007918 */ /* 0x000fc00000000000 */
        /* <DEDUP_REMOVED lines=8> */
.L_x_1:


//--------------------- .nv.shared.reserved.0     --------------------------
	.section	.nv.shared.reserved.0,"aw",@nobits
	.weak		__nv_reservedSMEM_offset_0_alias
	.size		__nv_reservedSMEM_offset_0_alias, 0, 64
	.other		__nv_reservedSMEM_offset_0_alias,@"STO_CUDA_RESERVED_SHARED STV_DEFAULT"
__nv_reservedSMEM_offset_0_alias:
	.zero		0
	.zero		64


//--------------------- .nv.constant0.kernel      --------------------------
	.section	.nv.constant0.kernel,"a",@progbits
	.sectionflags	@""
	.align	4
.nv.constant0.kernel:
	.zero		912


//--------------------- SYMBOLS --------------------------

	.type		.nv.reservedSmem.offset0,@object
	.size		.nv.reservedSmem.offset0,0x4
